//
// Generated by NVIDIA NVVM Compiler
//
// Compiler Build ID: CL-36424714
// Cuda compilation tools, release 13.0, V13.0.88
// Based on NVVM 20.0.0
//

.version 9.0
.target sm_100
.address_size 64

	// .globl	_Z12soma_vetoresPiS_S_i

.visible .entry _Z12soma_vetoresPiS_S_i(
	.param .u64 .ptr .align 1 _Z12soma_vetoresPiS_S_i_param_0,
	.param .u64 .ptr .align 1 _Z12soma_vetoresPiS_S_i_param_1,
	.param .u64 .ptr .align 1 _Z12soma_vetoresPiS_S_i_param_2,
	.param .u32 _Z12soma_vetoresPiS_S_i_param_3
)
{
	.reg .pred 	%p<2>;
	.reg .b32 	%r<9>;
	.reg .b64 	%rd<11>;

	ld.param.u64 	%rd1, [_Z12soma_vetoresPiS_S_i_param_0];
	ld.param.u64 	%rd2, [_Z12soma_vetoresPiS_S_i_param_1];
	ld.param.u64 	%rd3, [_Z12soma_vetoresPiS_S_i_param_2];
	ld.param.u32 	%r2, [_Z12soma_vetoresPiS_S_i_param_3];
	mov.u32 	%r3, %ctaid.x;
	mov.u32 	%r4, %ntid.x;
	mov.u32 	%r5, %tid.x;
	mad.lo.s32 	%r1, %r3, %r4, %r5;
	setp.ge.s32 	%p1, %r1, %r2;
	@%p1 bra 	$L__BB0_2;
	cvta.to.global.u64 	%rd4, %rd1;
	cvta.to.global.u64 	%rd5, %rd2;
	cvta.to.global.u64 	%rd6, %rd3;
	mul.wide.s32 	%rd7, %r1, 4;
	add.s64 	%rd8, %rd4, %rd7;
	ld.global.u32 	%r6, [%rd8];
	add.s64 	%rd9, %rd5, %rd7;
	ld.global.u32 	%r7, [%rd9];
	add.s32 	%r8, %r7, %r6;
	add.s64 	%rd10, %rd6, %rd7;
	st.global.u32 	[%rd10], %r8;
$L__BB0_2:
	ret;

}


// ===== COMPILED SASS (sm_100) =====

	.target	sm_100

	.elftype	@"ET_EXEC"


//--------------------- .note.nv.tkinfo           --------------------------
	.section	.note.nv.tkinfo,"",@"SHT_NOTE"
	.sectionflags	@"SHF_NOTE_NV_TKINFO"
	.tkinfo
        /*0018*/ 	.word	0x00000002
        /*0030*/ 	.string	""
        /*0030*/ 	.string	"ptxas"
        /*0030*/ 	.string	"Cuda compilation tools, release 13.0, V13.0.88"
        /*0030*/ 	.string	"Build cuda_13.0.r13.0/compiler.36424714_0"
        /*0030*/ 	.string	"-arch sm_100 -m 64 "



//--------------------- .note.nv.cuinfo           --------------------------
	.section	.note.nv.cuinfo,"",@"SHT_NOTE"
	.sectionflags	@"SHF_NOTE_NV_CUINFO"
        /*0018*/ 	.short	0x0002
        /*001a*/ 	.short	0x0064
        /*001c*/ 	.short	0x0082
	.zero		2


//--------------------- .nv.info                  --------------------------
	.section	.nv.info,"",@"SHT_CUDA_INFO"
	.align	4


	//----- nvinfo : EIATTR_REGCOUNT
	.align		4
        /*0000*/ 	.byte	0x04, 0x2f
        /*0002*/ 	.short	(.L_1 - .L_0)
	.align		4
.L_0:
        /*0004*/ 	.word	index@(_Z12soma_vetoresPiS_S_i)
        /*0008*/ 	.word	0x0000000c


	//----- nvinfo : EIATTR_FRAME_SIZE
	.align		4
.L_1:
        /*000c*/ 	.byte	0x04, 0x11
        /*000e*/ 	.short	(.L_3 - .L_2)
	.align		4
.L_2:
        /*0010*/ 	.word	index@(_Z12soma_vetoresPiS_S_i)
        /*0014*/ 	.word	0x00000000


	//----- nvinfo : EIATTR_MIN_STACK_SIZE
	.align		4
.L_3:
        /*0018*/ 	.byte	0x04, 0x12
        /*001a*/ 	.short	(.L_5 - .L_4)
	.align		4
.L_4:
        /*001c*/ 	.word	index@(_Z12soma_vetoresPiS_S_i)
        /*0020*/ 	.word	0x00000000
.L_5:


//--------------------- .nv.compat                --------------------------
	.section	.nv.compat,"",@"SHT_CUDA_COMPAT_INFO"
	.align	4
        /*0000*/ 	.byte	0x02, 0x09, 0x00, 0x00, 0x02, 0x02, 0x01, 0x00, 0x02, 0x05, 0x05, 0x00, 0x03, 0x07, 0x01, 0x01
        /*0010*/ 	.byte	0x02, 0x03, 0x00, 0x00, 0x02, 0x06, 0x01, 0x00, 0x04, 0x0b, 0x08, 0x00, 0x09, 0x00, 0x00, 0x00
        /*0020*/ 	.byte	0x00, 0x00, 0x00, 0x00


//--------------------- .nv.info._Z12soma_vetoresPiS_S_i --------------------------
	.section	.nv.info._Z12soma_vetoresPiS_S_i,"",@"SHT_CUDA_INFO"
	.sectionflags	@""
	.align	4


	//----- nvinfo : EIATTR_CUDA_API_VERSION
	.align		4
        /*0000*/ 	.byte	0x04, 0x37
        /*0002*/ 	.short	(.L_7 - .L_6)
.L_6:
        /*0004*/ 	.word	0x00000082


	//----- nvinfo : EIATTR_KPARAM_INFO
	.align		4
.L_7:
        /*0008*/ 	.byte	0x04, 0x17
        /*000a*/ 	.short	(.L_9 - .L_8)
.L_8:
        /*000c*/ 	.word	0x00000000
        /*0010*/ 	.short	0x0003
        /*0012*/ 	.short	0x0018
        /*0014*/ 	.byte	0x00, 0xf0, 0x11, 0x00


	//----- nvinfo : EIATTR_KPARAM_INFO
	.align		4
.L_9:
        /*0018*/ 	.byte	0x04, 0x17
        /*001a*/ 	.short	(.L_11 - .L_10)
.L_10:
        /*001c*/ 	.word	0x00000000
        /*0020*/ 	.short	0x0002
        /*0022*/ 	.short	0x0010
        /*0024*/ 	.byte	0x00, 0xf5, 0x21, 0x00


	//----- nvinfo : EIATTR_KPARAM_INFO
	.align		4
.L_11:
        /*0028*/ 	.byte	0x04, 0x17
        /*002a*/ 	.short	(.L_13 - .L_12)
.L_12:
        /*002c*/ 	.word	0x00000000
        /*0030*/ 	.short	0x0001
        /*0032*/ 	.short	0x0008
        /*0034*/ 	.byte	0x00, 0xf5, 0x21, 0x00


	//----- nvinfo : EIATTR_KPARAM_INFO
	.align		4
.L_13:
        /*0038*/ 	.byte	0x04, 0x17
        /*003a*/ 	.short	(.L_15 - .L_14)
.L_14:
        /*003c*/ 	.word	0x00000000
        /*0040*/ 	.short	0x0000
        /*0042*/ 	.short	0x0000
        /*0044*/ 	.byte	0x00, 0xf5, 0x21, 0x00


	//----- nvinfo : EIATTR_SPARSE_MMA_MASK
	.align		4
.L_15:
        /*0048*/ 	.byte	0x03, 0x50
        /*004a*/ 	.short	0x0000


	//----- nvinfo : EIATTR_MAXREG_COUNT
	.align		4
        /*004c*/ 	.byte	0x03, 0x1b
        /*004e*/ 	.short	0x00ff


	//----- nvinfo : EIATTR_MERCURY_ISA_VERSION
	.align		4
        /*0050*/ 	.byte	0x03, 0x5f
        /*0052*/ 	.short	0x0101


	//----- nvinfo : EIATTR_VRC_CTA_INIT_COUNT
	.align		4
        /*0054*/ 	.byte	0x02, 0x4a
	.zero		1
	.zero		1


	//----- nvinfo : EIATTR_EXIT_INSTR_OFFSETS
	.align		4
        /*0058*/ 	.byte	0x04, 0x1c
        /*005a*/ 	.short	(.L_17 - .L_16)


	//   ....[0]....
.L_16:
        /*005c*/ 	.word	0x00000070


	//   ....[1]....
        /*0060*/ 	.word	0x00000130


	//----- nvinfo : EIATTR_CBANK_PARAM_SIZE
	.align		4
.L_17:
        /*0064*/ 	.byte	0x03, 0x19
        /*0066*/ 	.short	0x001c


	//----- nvinfo : EIATTR_PARAM_CBANK
	.align		4
        /*0068*/ 	.byte	0x04, 0x0a
        /*006a*/ 	.short	(.L_19 - .L_18)
	.align		4
.L_18:
        /*006c*/ 	.word	index@(.nv.constant0._Z12soma_vetoresPiS_S_i)
        /*0070*/ 	.short	0x0380
        /*0072*/ 	.short	0x001c


	//----- nvinfo : EIATTR_SW_WAR
	.align		4
.L_19:
        /*0074*/ 	.byte	0x04, 0x36
        /*0076*/ 	.short	(.L_21 - .L_20)
.L_20:
        /*0078*/ 	.word	0x00000008
.L_21:


//--------------------- .nv.callgraph             --------------------------
	.section	.nv.callgraph,"",@"SHT_CUDA_CALLGRAPH"
	.align	4
	.sectionentsize	8
	.align		4
        /*0000*/ 	.word	0x00000000
	.align		4
        /*0004*/ 	.word	0xffffffff
	.align		4
        /*0008*/ 	.word	0x00000000
	.align		4
        /*000c*/ 	.word	0xfffffffe
	.align		4
        /*0010*/ 	.word	0x00000000
	.align		4
        /*0014*/ 	.word	0xfffffffd
	.align		4
        /*0018*/ 	.word	0x00000000
	.align		4
        /*001c*/ 	.word	0xfffffffc


//--------------------- .text._Z12soma_vetoresPiS_S_i --------------------------
	.section	.text._Z12soma_vetoresPiS_S_i,"ax",@progbits
	.align	128
        .global         _Z12soma_vetoresPiS_S_i
        .type           _Z12soma_vetoresPiS_S_i,@function
        .size           _Z12soma_vetoresPiS_S_i,(.L_x_1 - _Z12soma_vetoresPiS_S_i)
        .other          _Z12soma_vetoresPiS_S_i,@"STO_CUDA_ENTRY STV_DEFAULT"
_Z12soma_vetoresPiS_S_i:
.text._Z12soma_vetoresPiS_S_i:
[----:B------:R-:W-:Y:S01]  /*0000*/  LDC R1, c[0x0][0x37c] ;  /* 0x0000df00ff017b82 */ /* 0x000fe20000000800 */
[----:B------:R-:W0:Y:S07]  /*0010*/  S2R R0, SR_TID.X ;  /* 0x0000000000007919 */ /* 0x000e2e0000002100 */
[----:B------:R-:W0:Y:S01]  /*0020*/  S2UR UR4, SR_CTAID.X ;  /* 0x00000000000479c3 */ /* 0x000e220000002500 */
[----:B------:R-:W1:Y:S07]  /*0030*/  LDCU UR5, c[0x0][0x398] ;  /* 0x00007300ff0577ac */ /* 0x000e6e0008000800 */
[----:B------:R-:W0:Y:S02]  /*0040*/  LDC R9, c[0x0][0x360] ;  /* 0x0000d800ff097b82 */ /* 0x000e240000000800 */
[----:B0-----:R-:W-:-:S05]  /*0050*/  IMAD R9, R9, UR4, R0 ;  /* 0x0000000409097c24 */ /* 0x001fca000f8e0200 */
[----:B-1----:R-:W-:-:S13]  /*0060*/  ISETP.GE.AND P0, PT, R9, UR5, PT ;  /* 0x0000000509007c0c */ /* 0x002fda000bf06270 */
[----:B------:R-:W-:Y:S05]  /*0070*/  @P0 EXIT ;  /* 0x000000000000094d */ /* 0x000fea0003800000 */
[----:B------:R-:W0:Y:S01]  /*0080*/  LDC.64 R2, c[0x0][0x380] ;  /* 0x0000e000ff027b82 */ /* 0x000e220000000a00 */
[----:B------:R-:W1:Y:S07]  /*0090*/  LDCU.64 UR4, c[0x0][0x358] ;  /* 0x00006b00ff0477ac */ /* 0x000e6e0008000a00 */
[----:B------:R-:W2:Y:S08]  /*00a0*/  LDC.64 R4, c[0x0][0x388] ;  /* 0x0000e200ff047b82 */ /* 0x000eb00000000a00 */
[----:B------:R-:W3:Y:S01]  /*00b0*/  LDC.64 R6, c[0x0][0x390] ;  /* 0x0000e400ff067b82 */ /* 0x000ee20000000a00 */
[----:B0-----:R-:W-:-:S06]  /*00c0*/  IMAD.WIDE R2, R9, 0x4, R2 ;  /* 0x0000000409027825 */ /* 0x001fcc00078e0202 */
[----:B-1----:R-:W4:Y:S01]  /*00d0*/  LDG.E R2, desc[UR4][R2.64] ;  /* 0x0000000402027981 */ /* 0x002f22000c1e1900 */
[----:B--2---:R-:W-:-:S06]  /*00e0*/  IMAD.WIDE R4, R9, 0x4, R4 ;  /* 0x0000000409047825 */ /* 0x004fcc00078e0204 */
[----:B------:R-:W4:Y:S01]  /*00f0*/  LDG.E R5, desc[UR4][R4.64] ;  /* 0x0000000404057981 */ /* 0x000f22000c1e1900 */
[----:B---3--:R-:W-:Y:S01]  /*0100*/  IMAD.WIDE R6, R9, 0x4, R6 ;  /* 0x0000000409067825 */ /* 0x008fe200078e0206 */
[----:B----4-:R-:W-:-:S05]  /*0110*/  IADD3 R9, PT, PT, R2, R5, RZ ;  /* 0x0000000502097210 */ /* 0x010fca0007ffe0ff */
[----:B------:R-:W-:Y:S01]  /*0120*/  STG.E desc[UR4][R6.64], R9 ;  /* 0x0000000906007986 */ /* 0x000fe2000c101904 */
[----:B------:R-:W-:Y:S05]  /*0130*/  EXIT ;  /* 0x000000000000794d */ /* 0x000fea0003800000 */
.L_x_0:
[----:B------:R-:W-:-:S00]  /*0140*/  BRA `(.L_x_0) ;  /* 0xfffffffc00fc7947 */ /* 0x000fc0000383ffff */
[----:B------:R-:W-:-:S00]  /*0150*/  NOP ;  /* 0x0000000000007918 */ /* 0x000fc00000000000 */
        /* <DEDUP_REMOVED lines=10> */
.L_x_1:


//--------------------- .nv.shared.reserved.0     --------------------------
	.section	.nv.shared.reserved.0,"aw",@nobits
	.weak		__nv_reservedSMEM_offset_0_alias
	.size		__nv_reservedSMEM_offset_0_alias, 0, 64
	.other		__nv_reservedSMEM_offset_0_alias,@"STO_CUDA_RESERVED_SHARED STV_DEFAULT"
__nv_reservedSMEM_offset_0_alias:
	.zero		0
	.zero		64


//--------------------- .nv.constant0._Z12soma_vetoresPiS_S_i --------------------------
	.section	.nv.constant0._Z12soma_vetoresPiS_S_i,"a",@progbits
	.sectionflags	@""
	.align	4
.nv.constant0._Z12soma_vetoresPiS_S_i:
	.zero		924


//--------------------- SYMBOLS --------------------------

	.type		.nv.reservedSmem.offset0,@object
	.size		.nv.reservedSmem.offset0,0x4
